//
// Generated by NVIDIA NVVM Compiler
//
// Compiler Build ID: CL-36424714
// Cuda compilation tools, release 13.0, V13.0.88
// Based on NVVM 20.0.0
//

.version 9.0
.target sm_100
.address_size 64

	// .globl	_Z3fftPfS_
// _ZZ3fftPfS_E2SA has been demoted
// _ZZ3fftPfS_E2SB has been demoted
// _ZZ3fftPfS_E4SROT has been demoted

.visible .entry _Z3fftPfS_(
	.param .u64 .ptr .align 1 _Z3fftPfS__param_0,
	.param .u64 .ptr .align 1 _Z3fftPfS__param_1
)
{
	.reg .pred 	%p<2>;
	.reg .b16 	%rs<15>;
	.reg .b32 	%r<52>;
	.reg .b32 	%f<42>;
	.reg .b64 	%rd<8>;
	// demoted variable
	.shared .align 4 .b8 _ZZ3fftPfS_E2SA[512];
	// demoted variable
	.shared .align 4 .b8 _ZZ3fftPfS_E2SB[512];
	// demoted variable
	.shared .align 4 .b8 _ZZ3fftPfS_E4SROT[512];
	ld.param.u64 	%rd1, [_Z3fftPfS__param_0];
	ld.param.u64 	%rd2, [_Z3fftPfS__param_1];
	cvta.to.global.u64 	%rd3, %rd1;
	cvta.to.global.u64 	%rd4, %rd2;
	mov.u32 	%r1, %tid.x;
	mul.wide.u32 	%rd5, %r1, 4;
	add.s64 	%rd6, %rd4, %rd5;
	ld.global.f32 	%f1, [%rd6];
	shl.b32 	%r2, %r1, 2;
	mov.u32 	%r3, _ZZ3fftPfS_E4SROT;
	add.s32 	%r4, %r3, %r2;
	st.shared.f32 	[%r4], %f1;
	add.s64 	%rd7, %rd3, %rd5;
	ld.global.f32 	%f2, [%rd7];
	mov.u32 	%r5, _ZZ3fftPfS_E2SA;
	add.s32 	%r6, %r5, %r2;
	st.shared.f32 	[%r6], %f2;
	bar.sync 	0;
	shr.u32 	%r7, %r1, 1;
	cvt.u16.u32 	%rs1, %r1;
	not.b16 	%rs2, %rs1;
	shr.u32 	%r8, %r1, 2;
	shr.u32 	%r9, %r1, 6;
	and.b32  	%r10, %r7, 1;
	setp.eq.b32 	%p1, %r10, 1;
	cvt.u16.u32 	%rs3, %r9;
	selp.b16 	%rs4, %rs3, 0, %p1;
	shl.b16 	%rs5, %rs1, 1;
	and.b16  	%rs6, %rs5, 2;
	sub.s16 	%rs7, 1, %rs6;
	and.b16  	%rs8, %rs1, 2;
	sub.s16 	%rs9, 1, %rs8;
	mul.lo.s16 	%rs10, %rs7, %rs4;
	and.b16  	%rs11, %rs2, 1;
	mul.lo.s16 	%rs12, %rs4, %rs11;
	shl.b16 	%rs13, %rs12, 1;
	sub.s16 	%rs14, 1, %rs13;
	cvt.rn.f32.s16 	%f3, %rs14;
	and.b32  	%r11, %r1, 1;
	and.b32  	%r12, %r2, 4;
	shl.b32 	%r13, %r8, 3;
	or.b32  	%r14, %r13, %r12;
	add.s32 	%r15, %r5, %r14;
	ld.shared.f32 	%f4, [%r15];
	cvt.rn.f32.s16 	%f5, %rs9;
	ld.shared.f32 	%f6, [%r15+256];
	fma.rn.f32 	%f7, %f6, %f5, %f4;
	mul.f32 	%f8, %f7, %f3;
	cvt.s32.s16 	%r16, %rs10;
	add.s32 	%r17, %r1, %r16;
	shl.b32 	%r18, %r17, 2;
	mov.u32 	%r19, _ZZ3fftPfS_E2SB;
	add.s32 	%r20, %r19, %r18;
	st.shared.f32 	[%r20], %f8;
	and.b32  	%r21, %r1, 2;
	and.b32  	%r22, %r8, 1;
	or.b32  	%r23, %r21, %r22;
	add.s32 	%r24, %r19, %r14;
	ld.shared.f32 	%f9, [%r24];
	ld.shared.f32 	%f10, [%r24+256];
	fma.rn.f32 	%f11, %f10, %f5, %f9;
	st.shared.f32 	[%r6], %f11;
	cvt.rn.f32.s16 	%f12, %rs7;
	and.b32  	%r25, %r2, 4088;
	add.s32 	%r26, %r5, %r25;
	ld.shared.f32 	%f13, [%r26];
	mul.f32 	%f14, %f13, %f12;
	and.b32  	%r27, %r8, 254;
	mul.lo.s32 	%r28, %r27, %r23;
	or.b32  	%r29, %r28, %r11;
	shl.b32 	%r30, %r29, 2;
	add.s32 	%r31, %r3, %r30;
	ld.shared.f32 	%f15, [%r31];
	ld.shared.f32 	%f16, [%r26+4];
	cvt.u32.u16 	%r32, %rs11;
	or.b32  	%r33, %r28, %r32;
	shl.b32 	%r34, %r33, 2;
	add.s32 	%r35, %r3, %r34;
	ld.shared.f32 	%f17, [%r35];
	mul.f32 	%f18, %f16, %f17;
	fma.rn.f32 	%f19, %f14, %f15, %f18;
	add.s32 	%r36, %r19, %r2;
	st.shared.f32 	[%r36], %f19;
	bar.sync 	0;
	ld.shared.f32 	%f20, [%r24];
	ld.shared.f32 	%f21, [%r24+256];
	fma.rn.f32 	%f22, %f21, %f5, %f20;
	mul.f32 	%f23, %f22, %f3;
	mul.wide.s16 	%r37, %rs10, 4;
	add.s32 	%r38, %r6, %r37;
	st.shared.f32 	[%r38], %f23;
	and.b32  	%r39, %r1, 4;
	and.b32  	%r40, %r2, 8;
	or.b32  	%r41, %r40, %r39;
	ld.shared.f32 	%f24, [%r15];
	ld.shared.f32 	%f25, [%r15+256];
	fma.rn.f32 	%f26, %f25, %f5, %f24;
	st.shared.f32 	[%r36], %f26;
	add.s32 	%r42, %r19, %r25;
	ld.shared.f32 	%f27, [%r42];
	mul.f32 	%f28, %f27, %f12;
	shr.u32 	%r43, %r1, 4;
	and.b32  	%r44, %r43, 62;
	mul.lo.s32 	%r45, %r44, %r41;
	or.b32  	%r46, %r45, %r11;
	shl.b32 	%r47, %r46, 2;
	add.s32 	%r48, %r3, %r47;
	ld.shared.f32 	%f29, [%r48];
	ld.shared.f32 	%f30, [%r42+4];
	or.b32  	%r49, %r45, %r32;
	shl.b32 	%r50, %r49, 2;
	add.s32 	%r51, %r3, %r50;
	ld.shared.f32 	%f31, [%r51];
	mul.f32 	%f32, %f30, %f31;
	fma.rn.f32 	%f33, %f28, %f29, %f32;
	st.shared.f32 	[%r6], %f33;
	ld.shared.f32 	%f34, [%r15];
	ld.shared.f32 	%f35, [%r15+256];
	fma.rn.f32 	%f36, %f35, %f5, %f34;
	mul.f32 	%f37, %f36, %f3;
	st.shared.f32 	[%r20], %f37;
	ld.shared.f32 	%f38, [%r24];
	ld.shared.f32 	%f39, [%r24+256];
	fma.rn.f32 	%f40, %f39, %f5, %f38;
	st.shared.f32 	[%r6], %f40;
	bar.sync 	0;
	ld.shared.f32 	%f41, [%r6];
	st.global.f32 	[%rd7], %f41;
	ret;

}


// ===== COMPILED SASS (sm_100) =====

	.target	sm_100

	.elftype	@"ET_EXEC"


//--------------------- .note.nv.tkinfo           --------------------------
	.section	.note.nv.tkinfo,"",@"SHT_NOTE"
	.sectionflags	@"SHF_NOTE_NV_TKINFO"
	.tkinfo
        /*0018*/ 	.word	0x00000002
        /*0030*/ 	.string	""
        /*0030*/ 	.string	"ptxas"
        /*0030*/ 	.string	"Cuda compilation tools, release 13.0, V13.0.88"
        /*0030*/ 	.string	"Build cuda_13.0.r13.0/compiler.36424714_0"
        /*0030*/ 	.string	"-arch sm_100 -m 64 "



//--------------------- .note.nv.cuinfo           --------------------------
	.section	.note.nv.cuinfo,"",@"SHT_NOTE"
	.sectionflags	@"SHF_NOTE_NV_CUINFO"
        /*0018*/ 	.short	0x0002
        /*001a*/ 	.short	0x0064
        /*001c*/ 	.short	0x0082
	.zero		2


//--------------------- .nv.info                  --------------------------
	.section	.nv.info,"",@"SHT_CUDA_INFO"
	.align	4


	//----- nvinfo : EIATTR_REGCOUNT
	.align		4
        /*0000*/ 	.byte	0x04, 0x2f
        /*0002*/ 	.short	(.L_1 - .L_0)
	.align		4
.L_0:
        /*0004*/ 	.word	index@(_Z3fftPfS_)
        /*0008*/ 	.word	0x00000016


	//----- nvinfo : EIATTR_FRAME_SIZE
	.align		4
.L_1:
        /*000c*/ 	.byte	0x04, 0x11
        /*000e*/ 	.short	(.L_3 - .L_2)
	.align		4
.L_2:
        /*0010*/ 	.word	index@(_Z3fftPfS_)
        /*0014*/ 	.word	0x00000000


	//----- nvinfo : EIATTR_MIN_STACK_SIZE
	.align		4
.L_3:
        /*0018*/ 	.byte	0x04, 0x12
        /*001a*/ 	.short	(.L_5 - .L_4)
	.align		4
.L_4:
        /*001c*/ 	.word	index@(_Z3fftPfS_)
        /*0020*/ 	.word	0x00000000
.L_5:


//--------------------- .nv.compat                --------------------------
	.section	.nv.compat,"",@"SHT_CUDA_COMPAT_INFO"
	.align	4
        /*0000*/ 	.byte	0x02, 0x09, 0x00, 0x00, 0x02, 0x02, 0x01, 0x00, 0x02, 0x05, 0x05, 0x00, 0x03, 0x07, 0x01, 0x01
        /*0010*/ 	.byte	0x02, 0x03, 0x00, 0x00, 0x02, 0x06, 0x01, 0x00, 0x04, 0x0b, 0x08, 0x00, 0x09, 0x00, 0x00, 0x00
        /*0020*/ 	.byte	0x00, 0x00, 0x00, 0x00


//--------------------- .nv.info._Z3fftPfS_       --------------------------
	.section	.nv.info._Z3fftPfS_,"",@"SHT_CUDA_INFO"
	.sectionflags	@""
	.align	4


	//----- nvinfo : EIATTR_CUDA_API_VERSION
	.align		4
        /*0000*/ 	.byte	0x04, 0x37
        /*0002*/ 	.short	(.L_7 - .L_6)
.L_6:
        /*0004*/ 	.word	0x00000082


	//----- nvinfo : EIATTR_KPARAM_INFO
	.align		4
.L_7:
        /*0008*/ 	.byte	0x04, 0x17
        /*000a*/ 	.short	(.L_9 - .L_8)
.L_8:
        /*000c*/ 	.word	0x00000000
        /*0010*/ 	.short	0x0001
        /*0012*/ 	.short	0x0008
        /*0014*/ 	.byte	0x00, 0xf5, 0x21, 0x00


	//----- nvinfo : EIATTR_KPARAM_INFO
	.align		4
.L_9:
        /*0018*/ 	.byte	0x04, 0x17
        /*001a*/ 	.short	(.L_11 - .L_10)
.L_10:
        /*001c*/ 	.word	0x00000000
        /*0020*/ 	.short	0x0000
        /*0022*/ 	.short	0x0000
        /*0024*/ 	.byte	0x00, 0xf5, 0x21, 0x00


	//----- nvinfo : EIATTR_SPARSE_MMA_MASK
	.align		4
.L_11:
        /*0028*/ 	.byte	0x03, 0x50
        /*002a*/ 	.short	0x0000


	//----- nvinfo : EIATTR_MAXREG_COUNT
	.align		4
        /*002c*/ 	.byte	0x03, 0x1b
        /*002e*/ 	.short	0x00ff


	//----- nvinfo : EIATTR_NUM_BARRIERS
	.align		4
        /*0030*/ 	.byte	0x02, 0x4c
        /*0032*/ 	.byte	0x01
	.zero		1


	//----- nvinfo : EIATTR_MERCURY_ISA_VERSION
	.align		4
        /*0034*/ 	.byte	0x03, 0x5f
        /*0036*/ 	.short	0x0101


	//----- nvinfo : EIATTR_VRC_CTA_INIT_COUNT
	.align		4
        /*0038*/ 	.byte	0x02, 0x4a
	.zero		1
	.zero		1


	//----- nvinfo : EIATTR_EXIT_INSTR_OFFSETS
	.align		4
        /*003c*/ 	.byte	0x04, 0x1c
        /*003e*/ 	.short	(.L_13 - .L_12)


	//   ....[0]....
.L_12:
        /*0040*/ 	.word	0x00000760


	//----- nvinfo : EIATTR_CBANK_PARAM_SIZE
	.align		4
.L_13:
        /*0044*/ 	.byte	0x03, 0x19
        /*0046*/ 	.short	0x0010


	//----- nvinfo : EIATTR_PARAM_CBANK
	.align		4
        /*0048*/ 	.byte	0x04, 0x0a
        /*004a*/ 	.short	(.L_15 - .L_14)
	.align		4
.L_14:
        /*004c*/ 	.word	index@(.nv.constant0._Z3fftPfS_)
        /*0050*/ 	.short	0x0380
        /*0052*/ 	.short	0x0010


	//----- nvinfo : EIATTR_SW_WAR
	.align		4
.L_15:
        /*0054*/ 	.byte	0x04, 0x36
        /*0056*/ 	.short	(.L_17 - .L_16)
.L_16:
        /*0058*/ 	.word	0x00000008
.L_17:


//--------------------- .nv.callgraph             --------------------------
	.section	.nv.callgraph,"",@"SHT_CUDA_CALLGRAPH"
	.align	4
	.sectionentsize	8
	.align		4
        /*0000*/ 	.word	0x00000000
	.align		4
        /*0004*/ 	.word	0xffffffff
	.align		4
        /*0008*/ 	.word	0x00000000
	.align		4
        /*000c*/ 	.word	0xfffffffe
	.align		4
        /*0010*/ 	.word	0x00000000
	.align		4
        /*0014*/ 	.word	0xfffffffd
	.align		4
        /*0018*/ 	.word	0x00000000
	.align		4
        /*001c*/ 	.word	0xfffffffc


//--------------------- .text._Z3fftPfS_          --------------------------
	.section	.text._Z3fftPfS_,"ax",@progbits
	.align	128
        .global         _Z3fftPfS_
        .type           _Z3fftPfS_,@function
        .size           _Z3fftPfS_,(.L_x_1 - _Z3fftPfS_)
        .other          _Z3fftPfS_,@"STO_CUDA_ENTRY STV_DEFAULT"
_Z3fftPfS_:
.text._Z3fftPfS_:
[----:B------:R-:W-:Y:S01]  /*0000*/  LDC R1, c[0x0][0x37c] ;  /* 0x0000df00ff017b82 */ /* 0x000fe20000000800 */
[----:B------:R-:W0:Y:S07]  /*0010*/  S2R R0, SR_TID.X ;  /* 0x0000000000007919 */ /* 0x000e2e0000002100 */
[----:B------:R-:W0:Y:S01]  /*0020*/  LDC.64 R6, c[0x0][0x388] ;  /* 0x0000e200ff067b82 */ /* 0x000e220000000a00 */
[----:B------:R-:W1:Y:S07]  /*0030*/  LDCU.64 UR8, c[0x0][0x358] ;  /* 0x00006b00ff0877ac */ /* 0x000e6e0008000a00 */
[----:B------:R-:W2:Y:S01]  /*0040*/  LDC.64 R2, c[0x0][0x380] ;  /* 0x0000e000ff027b82 */ /* 0x000ea20000000a00 */
[----:B0-----:R-:W-:-:S04]  /*0050*/  IMAD.WIDE.U32 R6, R0, 0x4, R6 ;  /* 0x0000000400067825 */ /* 0x001fc800078e0006 */
[C---:B--2---:R-:W-:Y:S02]  /*0060*/  IMAD.WIDE.U32 R2, R0.reuse, 0x4, R2 ;  /* 0x0000000400027825 */ /* 0x044fe400078e0002 */
[----:B-1----:R0:W2:Y:S04]  /*0070*/  LDG.E R7, desc[UR8][R6.64] ;  /* 0x0000000806077981 */ /* 0x0020a8000c1e1900 */
[----:B------:R-:W3:Y:S01]  /*0080*/  LDG.E R9, desc[UR8][R2.64] ;  /* 0x0000000802097981 */ /* 0x000ee2000c1e1900 */
[----:B------:R-:W1:Y:S01]  /*0090*/  S2UR UR6, SR_CgaCtaId ;  /* 0x00000000000679c3 */ /* 0x000e620000008800 */
[----:B------:R-:W-:Y:S01]  /*00a0*/  UMOV UR4, 0x400 ;  /* 0x0000040000047882 */ /* 0x000fe20000000000 */
[C---:B------:R-:W-:Y:S01]  /*00b0*/  IMAD.SHL.U32 R4, R0.reuse, 0x4, RZ ;  /* 0x0000000400047824 */ /* 0x040fe200078e00ff */
[----:B------:R-:W-:Y:S01]  /*00c0*/  UIADD3 UR5, UPT, UPT, UR4, 0x400, URZ ;  /* 0x0000040004057890 */ /* 0x000fe2000fffe0ff */
[--C-:B------:R-:W-:Y:S01]  /*00d0*/  SHF.R.U32.HI R5, RZ, 0x1, R0.reuse ;  /* 0x00000001ff057819 */ /* 0x100fe20000011600 */
[----:B------:R-:W-:Y:S01]  /*00e0*/  IMAD.SHL.U32 R10, R0, 0x2, RZ ;  /* 0x00000002000a7824 */ /* 0x000fe200078e00ff */
[----:B0-----:R-:W-:-:S02]  /*00f0*/  SHF.R.U32.HI R6, RZ, 0x2, R0 ;  /* 0x00000002ff067819 */ /* 0x001fc40000011600 */
[----:B------:R-:W-:Y:S02]  /*0100*/  LOP3.LUT R5, R5, 0x1, RZ, 0xc0, !PT ;  /* 0x0000000105057812 */ /* 0x000fe400078ec0ff */
[----:B------:R-:W-:Y:S02]  /*0110*/  LOP3.LUT R11, R4, 0x4, RZ, 0xc0, !PT ;  /* 0x00000004040b7812 */ /* 0x000fe400078ec0ff */
[----:B------:R-:W-:Y:S02]  /*0120*/  ISETP.NE.U32.AND P0, PT, R5, 0x1, PT ;  /* 0x000000010500780c */ /* 0x000fe40003f05070 */
[----:B------:R-:W-:Y:S02]  /*0130*/  SHF.R.U32.HI R5, RZ, 0x6, R0 ;  /* 0x00000006ff057819 */ /* 0x000fe40000011600 */
[----:B------:R-:W-:Y:S02]  /*0140*/  LOP3.LUT R14, R0, 0x1, RZ, 0xc, !PT ;  /* 0x00000001000e7812 */ /* 0x000fe400078e0cff */
[----:B------:R-:W-:Y:S01]  /*0150*/  SEL R8, R5, RZ, !P0 ;  /* 0x000000ff05087207 */ /* 0x000fe20004000000 */
[----:B------:R-:W-:Y:S01]  /*0160*/  IMAD R5, R6, 0x8, R11 ;  /* 0x0000000806057824 */ /* 0x000fe200078e020b */
[----:B------:R-:W-:-:S02]  /*0170*/  LOP3.LUT R11, R10, 0x2, RZ, 0xc0, !PT ;  /* 0x000000020a0b7812 */ /* 0x000fc400078ec0ff */
[----:B------:R-:W-:Y:S01]  /*0180*/  PRMT R15, R8, 0x9910, RZ ;  /* 0x00009910080f7816 */ /* 0x000fe200000000ff */
[----:B-1----:R-:W-:Y:S02]  /*0190*/  ULEA UR5, UR6, UR5, 0x18 ;  /* 0x0000000506057291 */ /* 0x002fe4000f8ec0ff */
[----:B------:R-:W-:Y:S01]  /*01a0*/  IMAD.MOV R8, RZ, RZ, -R11 ;  /* 0x000000ffff087224 */ /* 0x000fe200078e0a0b */
[----:B------:R-:W-:Y:S01]  /*01b0*/  ULEA UR7, UR6, UR4, 0x18 ;  /* 0x0000000406077291 */ /* 0x000fe2000f8ec0ff */
[----:B------:R-:W-:Y:S01]  /*01c0*/  IMAD.MOV.U32 R11, RZ, RZ, R15 ;  /* 0x000000ffff0b7224 */ /* 0x000fe200078e000f */
[----:B------:R-:W-:Y:S01]  /*01d0*/  LOP3.LUT R13, R0, 0x2, RZ, 0xc0, !PT ;  /* 0x00000002000d7812 */ /* 0x000fe200078ec0ff */
[----:B------:R-:W-:Y:S01]  /*01e0*/  UIADD3 UR4, UPT, UPT, UR4, 0x200, URZ ;  /* 0x0000020004047890 */ /* 0x000fe2000fffe0ff */
[----:B------:R-:W-:Y:S01]  /*01f0*/  PRMT R8, R8, 0x7710, RZ ;  /* 0x0000771008087816 */ /* 0x000fe200000000ff */
[----:B------:R-:W-:Y:S02]  /*0200*/  IMAD R14, R14, R11, RZ ;  /* 0x0000000b0e0e7224 */ /* 0x000fe400078e02ff */
[----:B------:R-:W-:-:S02]  /*0210*/  ULEA UR4, UR6, UR4, 0x18 ;  /* 0x0000000406047291 */ /* 0x000fc4000f8ec0ff */
[----:B------:R-:W-:Y:S02]  /*0220*/  VIADD R8, R8, 0x1 ;  /* 0x0000000108087836 */ /* 0x000fe40000000000 */
[----:B------:R-:W-:-:S05]  /*0230*/  IMAD.SHL.U32 R14, R14, 0x2, RZ ;  /* 0x000000020e0e7824 */ /* 0x000fca00078e00ff */
[----:B------:R-:W-:Y:S01]  /*0240*/  IADD3 R15, PT, PT, RZ, -R14, RZ ;  /* 0x8000000eff0f7210 */ /* 0x000fe20007ffe0ff */
[----:B--2---:R0:W-:Y:S04]  /*0250*/  STS [R4+UR5], R7 ;  /* 0x0000000704007988 */ /* 0x0041e80008000805 */
[----:B---3--:R1:W-:Y:S01]  /*0260*/  STS [R4+UR7], R9 ;  /* 0x0000000904007988 */ /* 0x0083e20008000807 */
[----:B------:R-:W-:Y:S01]  /*0270*/  BAR.SYNC.DEFER_BLOCKING 0x0 ;  /* 0x0000000000007b1d */ /* 0x000fe20000010000 */
[----:B0-----:R-:W-:Y:S02]  /*0280*/  IADD3 R7, PT, PT, RZ, -R13, RZ ;  /* 0x8000000dff077210 */ /* 0x001fe40007ffe0ff */
[----:B------:R-:W-:Y:S02]  /*0290*/  LOP3.LUT R13, R13, 0x1, R6, 0xf8, !PT ;  /* 0x000000010d0d7812 */ /* 0x000fe400078ef806 */
[----:B-1----:R-:W-:-:S02]  /*02a0*/  PRMT R9, R8, 0x9910, RZ ;  /* 0x0000991008097816 */ /* 0x002fc400000000ff */
[----:B------:R-:W-:Y:S02]  /*02b0*/  PRMT R7, R7, 0x7710, RZ ;  /* 0x0000771007077816 */ /* 0x000fe400000000ff */
[----:B------:R-:W-:Y:S01]  /*02c0*/  LOP3.LUT R6, R6, 0xfe, RZ, 0xc0, !PT ;  /* 0x000000fe06067812 */ /* 0x000fe200078ec0ff */
[----:B------:R-:W-:Y:S01]  /*02d0*/  IMAD.MOV.U32 R14, RZ, RZ, R9 ;  /* 0x000000ffff0e7224 */ /* 0x000fe200078e0009 */
[----:B------:R-:W-:Y:S01]  /*02e0*/  PRMT R9, R15, 0x7710, RZ ;  /* 0x000077100f097816 */ /* 0x000fe200000000ff */
[----:B------:R-:W-:Y:S02]  /*02f0*/  VIADD R7, R7, 0x1 ;  /* 0x0000000107077836 */ /* 0x000fe40000000000 */
[----:B------:R-:W-:Y:S02]  /*0300*/  IMAD R11, R11, R14, RZ ;  /* 0x0000000e0b0b7224 */ /* 0x000fe400078e02ff */
[----:B------:R-:W-:Y:S02]  /*0310*/  VIADD R9, R9, 0x1 ;  /* 0x0000000109097836 */ /* 0x000fe40000000000 */
[----:B------:R-:W0:Y:S01]  /*0320*/  I2F.S16 R7, R7 ;  /* 0x0000000700077306 */ /* 0x000e220000101400 */
[----:B------:R-:W-:Y:S01]  /*0330*/  PRMT R11, R11, 0x9910, RZ ;  /* 0x000099100b0b7816 */ /* 0x000fe200000000ff */
[----:B------:R-:W-:Y:S01]  /*0340*/  IMAD R13, R13, R6, RZ ;  /* 0x000000060d0d7224 */ /* 0x000fe200078e02ff */
[----:B------:R-:W-:Y:S03]  /*0350*/  LDS R10, [R5+UR7] ;  /* 0x00000007050a7984 */ /* 0x000fe60008000800 */
[--C-:B------:R-:W-:Y:S01]  /*0360*/  IMAD.IADD R14, R11, 0x1, R0.reuse ;  /* 0x000000010b0e7824 */ /* 0x100fe200078e0200 */
[C-C-:B------:R-:W-:Y:S01]  /*0370*/  LOP3.LUT R6, R13.reuse, 0x1, R0.reuse, 0xf4, !PT ;  /* 0x000000010d067812 */ /* 0x140fe200078ef400 */
[----:B------:R-:W1:Y:S01]  /*0380*/  I2F.S16 R9, R9 ;  /* 0x0000000900097306 */ /* 0x000e620000101400 */
[----:B------:R-:W0:Y:S01]  /*0390*/  LDS R12, [R5+UR7+0x100] ;  /* 0x00010007050c7984 */ /* 0x000e220008000800 */
[----:B------:R-:W-:-:S02]  /*03a0*/  LOP3.LUT R13, R13, 0x1, R0, 0xf8, !PT ;  /* 0x000000010d0d7812 */ /* 0x000fc400078ef800 */
[----:B------:R-:W-:Y:S02]  /*03b0*/  LEA R16, R6, UR5, 0x2 ;  /* 0x0000000506107c11 */ /* 0x000fe4000f8e10ff */
[----:B------:R-:W-:Y:S01]  /*03c0*/  LOP3.LUT R6, R4, 0xff8, RZ, 0xc0, !PT ;  /* 0x00000ff804067812 */ /* 0x000fe200078ec0ff */
[----:B0-----:R-:W-:Y:S01]  /*03d0*/  FFMA R12, R7, R12, R10 ;  /* 0x0000000c070c7223 */ /* 0x001fe2000000000a */
[----:B------:R-:W-:-:S03]  /*03e0*/  LEA R10, R14, UR4, 0x2 ;  /* 0x000000040e0a7c11 */ /* 0x000fc6000f8e10ff */
[----:B-1----:R-:W-:-:S05]  /*03f0*/  FMUL R15, R9, R12 ;  /* 0x0000000c090f7220 */ /* 0x002fca0000400000 */
[----:B------:R0:W-:Y:S04]  /*0400*/  STS [R10], R15 ;  /* 0x0000000f0a007388 */ /* 0x0001e80000000800 */
[----:B------:R-:W-:Y:S04]  /*0410*/  LDS R12, [R5+UR4] ;  /* 0x00000004050c7984 */ /* 0x000fe80008000800 */
[----:B------:R-:W1:Y:S01]  /*0420*/  LDS R14, [R5+UR4+0x100] ;  /* 0x00010004050e7984 */ /* 0x000e620008000800 */
[----:B0-----:R-:W0:Y:S01]  /*0430*/  I2F.S16 R15, R8 ;  /* 0x00000008000f7306 */ /* 0x001e220000101400 */
[----:B-1----:R-:W-:Y:S01]  /*0440*/  FFMA R17, R7, R14, R12 ;  /* 0x0000000e07117223 */ /* 0x002fe2000000000c */
[----:B------:R-:W-:-:S04]  /*0450*/  LEA R14, R13, UR5, 0x2 ;  /* 0x000000050d0e7c11 */ /* 0x000fc8000f8e10ff */
[----:B------:R-:W-:Y:S04]  /*0460*/  STS [R4+UR7], R17 ;  /* 0x0000001104007988 */ /* 0x000fe80008000807 */
[----:B------:R-:W-:Y:S04]  /*0470*/  LDS R16, [R16] ;  /* 0x0000000010107984 */ /* 0x000fe80000000800 */
[----:B------:R-:W1:Y:S04]  /*0480*/  LDS.64 R12, [R6+UR7] ;  /* 0x00000007060c7984 */ /* 0x000e680008000a00 */
[----:B------:R2:W3:Y:S02]  /*0490*/  LDS R19, [R14] ;  /* 0x000000000e137984 */ /* 0x0004e40000000800 */
[----:B--2---:R-:W-:-:S04]  /*04a0*/  SHF.R.U32.HI R14, RZ, 0x4, R0 ;  /* 0x00000004ff0e7819 */ /* 0x004fc80000011600 */
[----:B------:R-:W-:Y:S01]  /*04b0*/  LOP3.LUT R14, R14, 0x3e, RZ, 0xc0, !PT ;  /* 0x0000003e0e0e7812 */ /* 0x000fe200078ec0ff */
[----:B-1----:R-:W-:Y:S01]  /*04c0*/  FMUL R13, R16, R13 ;  /* 0x0000000d100d7220 */ /* 0x002fe20000400000 */
[----:B0-----:R-:W-:-:S04]  /*04d0*/  FMUL R12, R15, R12 ;  /* 0x0000000c0f0c7220 */ /* 0x001fc80000400000 */
[----:B---3--:R-:W-:Y:S01]  /*04e0*/  FFMA R13, R12, R19, R13 ;  /* 0x000000130c0d7223 */ /* 0x008fe2000000000d */
[----:B------:R-:W-:-:S04]  /*04f0*/  IADD3 R12, PT, PT, R4, UR7, RZ ;  /* 0x00000007040c7c10 */ /* 0x000fc8000fffe0ff */
[----:B------:R0:W-:Y:S01]  /*0500*/  STS [R4+UR4], R13 ;  /* 0x0000000d04007988 */ /* 0x0001e20008000804 */
[----:B------:R-:W-:Y:S01]  /*0510*/  IMAD R11, R11, 0x4, R12 ;  /* 0x000000040b0b7824 */ /* 0x000fe200078e020c */
[----:B------:R-:W-:Y:S01]  /*0520*/  BAR.SYNC.DEFER_BLOCKING 0x0 ;  /* 0x0000000000007b1d */ /* 0x000fe20000010000 */
[----:B0-----:R-:W-:-:S04]  /*0530*/  LOP3.LUT R13, R4, 0x8, RZ, 0xc0, !PT ;  /* 0x00000008040d7812 */ /* 0x001fc800078ec0ff */
[----:B------:R-:W-:-:S05]  /*0540*/  LOP3.LUT R13, R13, 0x4, R0, 0xf8, !PT ;  /* 0x000000040d0d7812 */ /* 0x000fca00078ef800 */
[----:B------:R-:W-:-:S05]  /*0550*/  IMAD R13, R13, R14, RZ ;  /* 0x0000000e0d0d7224 */ /* 0x000fca00078e02ff */
[C-C-:B------:R-:W-:Y:S02]  /*0560*/  LOP3.LUT R14, R13.reuse, 0x1, R0.reuse, 0xf4, !PT ;  /* 0x000000010d0e7812 */ /* 0x140fe400078ef400 */
[----:B------:R-:W-:Y:S01]  /*0570*/  LOP3.LUT R0, R13, 0x1, R0, 0xf8, !PT ;  /* 0x000000010d007812 */ /* 0x000fe200078ef800 */
[----:B------:R-:W-:Y:S01]  /*0580*/  LDS R18, [R5+UR4] ;  /* 0x0000000405127984 */ /* 0x000fe20008000800 */
[----:B------:R-:W-:Y:S02]  /*0590*/  LEA R14, R14, UR5, 0x2 ;  /* 0x000000050e0e7c11 */ /* 0x000fe4000f8e10ff */
[----:B------:R-:W-:Y:S01]  /*05a0*/  LEA R0, R0, UR5, 0x2 ;  /* 0x0000000500007c11 */ /* 0x000fe2000f8e10ff */
[----:B------:R-:W0:Y:S02]  /*05b0*/  LDS R17, [R5+UR4+0x100] ;  /* 0x0001000405117984 */ /* 0x000e240008000800 */
[----:B0-----:R-:W-:-:S04]  /*05c0*/  FFMA R18, R7, R17, R18 ;  /* 0x0000001107127223 */ /* 0x001fc80000000012 */
[----:B------:R-:W-:-:S05]  /*05d0*/  FMUL R18, R9, R18 ;  /* 0x0000001209127220 */ /* 0x000fca0000400000 */
[----:B------:R-:W-:Y:S04]  /*05e0*/  STS [R11], R18 ;  /* 0x000000120b007388 */ /* 0x000fe80000000800 */
[----:B------:R-:W-:Y:S04]  /*05f0*/  LDS R8, [R5+UR7] ;  /* 0x0000000705087984 */ /* 0x000fe80008000800 */
[----:B------:R-:W0:Y:S02]  /*0600*/  LDS R12, [R5+UR7+0x100] ;  /* 0x00010007050c7984 */ /* 0x000e240008000800 */
[----:B0-----:R-:W-:-:S05]  /*0610*/  FFMA R13, R7, R12, R8 ;  /* 0x0000000c070d7223 */ /* 0x001fca0000000008 */
[----:B------:R-:W-:Y:S04]  /*0620*/  STS [R4+UR4], R13 ;  /* 0x0000000d04007988 */ /* 0x000fe80008000804 */
[----:B------:R-:W0:Y:S04]  /*0630*/  LDS.64 R16, [R6+UR4] ;  /* 0x0000000406107984 */ /* 0x000e280008000a00 */
[----:B------:R-:W1:Y:S04]  /*0640*/  LDS R14, [R14] ;  /* 0x000000000e0e7984 */ /* 0x000e680000000800 */
[----:B------:R-:W2:Y:S01]  /*0650*/  LDS R11, [R0] ;  /* 0x00000000000b7984 */ /* 0x000ea20000000800 */
[----:B0-----:R-:W-:Y:S01]  /*0660*/  FMUL R16, R15, R16 ;  /* 0x000000100f107220 */ /* 0x001fe20000400000 */
[----:B-1----:R-:W-:-:S04]  /*0670*/  FMUL R17, R14, R17 ;  /* 0x000000110e117220 */ /* 0x002fc80000400000 */
[----:B--2---:R-:W-:-:S05]  /*0680*/  FFMA R11, R16, R11, R17 ;  /* 0x0000000b100b7223 */ /* 0x004fca0000000011 */
[----:B------:R-:W-:Y:S04]  /*0690*/  STS [R4+UR7], R11 ;  /* 0x0000000b04007988 */ /* 0x000fe80008000807 */
[----:B------:R-:W-:Y:S04]  /*06a0*/  LDS R8, [R5+UR7] ;  /* 0x0000000705087984 */ /* 0x000fe80008000800 */
[----:B------:R-:W0:Y:S02]  /*06b0*/  LDS R12, [R5+UR7+0x100] ;  /* 0x00010007050c7984 */ /* 0x000e240008000800 */
[----:B0-----:R-:W-:-:S04]  /*06c0*/  FFMA R8, R7, R12, R8 ;  /* 0x0000000c07087223 */ /* 0x001fc80000000008 */
[----:B------:R-:W-:-:S05]  /*06d0*/  FMUL R9, R9, R8 ;  /* 0x0000000809097220 */ /* 0x000fca0000400000 */
[----:B------:R-:W-:Y:S04]  /*06e0*/  STS [R10], R9 ;  /* 0x000000090a007388 */ /* 0x000fe80000000800 */
[----:B------:R-:W-:Y:S04]  /*06f0*/  LDS R6, [R5+UR4] ;  /* 0x0000000405067984 */ /* 0x000fe80008000800 */
[----:B------:R-:W0:Y:S02]  /*0700*/  LDS R0, [R5+UR4+0x100] ;  /* 0x0001000405007984 */ /* 0x000e240008000800 */
[----:B0-----:R-:W-:-:S05]  /*0710*/  FFMA R7, R7, R0, R6 ;  /* 0x0000000007077223 */ /* 0x001fca0000000006 */
[----:B------:R-:W-:Y:S01]  /*0720*/  STS [R4+UR7], R7 ;  /* 0x0000000704007988 */ /* 0x000fe20008000807 */
[----:B------:R-:W-:Y:S06]  /*0730*/  BAR.SYNC.DEFER_BLOCKING 0x0 ;  /* 0x0000000000007b1d */ /* 0x000fec0000010000 */
[----:B------:R-:W0:Y:S04]  /*0740*/  LDS R11, [R4+UR7] ;  /* 0x00000007040b7984 */ /* 0x000e280008000800 */
[----:B0-----:R-:W-:Y:S01]  /*0750*/  STG.E desc[UR8][R2.64], R11 ;  /* 0x0000000b02007986 */ /* 0x001fe2000c101908 */
[----:B------:R-:W-:Y:S05]  /*0760*/  EXIT ;  /* 0x000000000000794d */ /* 0x000fea0003800000 */
.L_x_0:
[----:B------:R-:W-:-:S00]  /*0770*/  BRA `(.L_x_0) ;  /* 0xfffffffc00fc7947 */ /* 0x000fc0000383ffff */
[----:B------:R-:W-:-:S00]  /*0780*/  NOP ;  /* 0x0000000000007918 */ /* 0x000fc00000000000 */
[----:B------:R-:W-:-:S00]  /*0790*/  NOP ;  /* 0x0000000000007918 */ /* 0x000fc00000000000 */
[----:B------:R-:W-:-:S00]  /*07a0*/  NOP ;  /* 0x0000000000007918 */ /* 0x000fc00000000000 */
[----:B------:R-:W-:-:S00]  /*07b0*/  NOP ;  /* 0x0000000000007918 */ /* 0x000fc00000000000 */
[----:B------:R-:W-:-:S00]  /*07c0*/  NOP ;  /* 0x0000000000007918 */ /* 0x000fc00000000000 */
[----:B------:R-:W-:-:S00]  /*07d0*/  NOP ;  /* 0x0000000000007918 */ /* 0x000fc00000000000 */
[----:B------:R-:W-:-:S00]  /*07e0*/  NOP ;  /* 0x0000000000007918 */ /* 0x000fc00000000000 */
[----:B------:R-:W-:-:S00]  /*07f0*/  NOP ;  /* 0x0000000000007918 */ /* 0x000fc00000000000 */
.L_x_1:


//--------------------- .nv.shared._Z3fftPfS_     --------------------------
	.section	.nv.shared._Z3fftPfS_,"aw",@nobits
	.sectionflags	@""
	.align	4
.nv.shared._Z3fftPfS_:
	.zero		2560


//--------------------- .nv.shared.reserved.0     --------------------------
	.section	.nv.shared.reserved.0,"aw",@nobits
	.weak		__nv_reservedSMEM_offset_0_alias
	.size		__nv_reservedSMEM_offset_0_alias, 0, 64
	.other		__nv_reservedSMEM_offset_0_alias,@"STO_CUDA_RESERVED_SHARED STV_DEFAULT"
__nv_reservedSMEM_offset_0_alias:
	.zero		0
	.zero		64


//--------------------- .nv.constant0._Z3fftPfS_  --------------------------
	.section	.nv.constant0._Z3fftPfS_,"a",@progbits
	.sectionflags	@""
	.align	4
.nv.constant0._Z3fftPfS_:
	.zero		912


//--------------------- SYMBOLS --------------------------

	.type		.nv.reservedSmem.offset0,@object
	.size		.nv.reservedSmem.offset0,0x4
	.type		.nv.reservedSmem.cap,@object
	.size		.nv.reservedSmem.cap,0x4
